//
// Generated by NVIDIA NVVM Compiler
//
// Compiler Build ID: CL-36424714
// Cuda compilation tools, release 13.0, V13.0.88
// Based on NVVM 20.0.0
//

.version 9.0
.target sm_100
.address_size 64

	// .globl	_Z10checkIndexv
.extern .func  (.param .b32 func_retval0) vprintf
(
	.param .b64 vprintf_param_0,
	.param .b64 vprintf_param_1
)
;
.global .align 1 .b8 $str[80] = {116, 104, 114, 101, 97, 100, 73, 100, 120, 58, 40, 37, 100, 44, 37, 100, 44, 37, 100, 41, 32, 98, 108, 111, 99, 107, 73, 100, 120, 58, 40, 37, 100, 44, 37, 100, 44, 37, 100, 41, 32, 98, 108, 111, 99, 107, 68, 105, 109, 58, 40, 37, 100, 44, 37, 100, 44, 37, 100, 41, 32, 103, 114, 105, 100, 68, 105, 109, 40, 37, 100, 44, 37, 100, 44, 37, 100, 41, 10};

.visible .entry _Z10checkIndexv()
{
	.local .align 16 .b8 	__local_depot0[48];
	.reg .b64 	%SP;
	.reg .b64 	%SPL;
	.reg .b32 	%r<15>;
	.reg .b64 	%rd<5>;

	mov.u64 	%SPL, __local_depot0;
	cvta.local.u64 	%SP, %SPL;
	add.u64 	%rd1, %SP, 0;
	add.u64 	%rd2, %SPL, 0;
	mov.u32 	%r1, %tid.x;
	mov.u32 	%r2, %tid.y;
	mov.u32 	%r3, %tid.z;
	mov.u32 	%r4, %ctaid.x;
	mov.u32 	%r5, %ctaid.y;
	mov.u32 	%r6, %ctaid.z;
	mov.u32 	%r7, %ntid.x;
	mov.u32 	%r8, %ntid.y;
	mov.u32 	%r9, %ntid.z;
	mov.u32 	%r10, %nctaid.x;
	mov.u32 	%r11, %nctaid.y;
	mov.u32 	%r12, %nctaid.z;
	st.local.v4.u32 	[%rd2], {%r1, %r2, %r3, %r4};
	st.local.v4.u32 	[%rd2+16], {%r5, %r6, %r7, %r8};
	st.local.v4.u32 	[%rd2+32], {%r9, %r10, %r11, %r12};
	mov.u64 	%rd3, $str;
	cvta.global.u64 	%rd4, %rd3;
	{ // callseq 0, 0
	.param .b64 param0;
	st.param.b64 	[param0], %rd4;
	.param .b64 param1;
	st.param.b64 	[param1], %rd1;
	.param .b32 retval0;
	call.uni (retval0), 
	vprintf, 
	(
	param0, 
	param1
	);
	ld.param.b32 	%r13, [retval0];
	} // callseq 0
	ret;

}


// ===== COMPILED SASS (sm_100) =====

	.target	sm_100

	.elftype	@"ET_EXEC"


//--------------------- .note.nv.tkinfo           --------------------------
	.section	.note.nv.tkinfo,"",@"SHT_NOTE"
	.sectionflags	@"SHF_NOTE_NV_TKINFO"
	.tkinfo
        /*0018*/ 	.word	0x00000002
        /*0030*/ 	.string	""
        /*0030*/ 	.string	"ptxas"
        /*0030*/ 	.string	"Cuda compilation tools, release 13.0, V13.0.88"
        /*0030*/ 	.string	"Build cuda_13.0.r13.0/compiler.36424714_0"
        /*0030*/ 	.string	"-arch sm_100 -m 64 "



//--------------------- .note.nv.cuinfo           --------------------------
	.section	.note.nv.cuinfo,"",@"SHT_NOTE"
	.sectionflags	@"SHF_NOTE_NV_CUINFO"
        /*0018*/ 	.short	0x0002
        /*001a*/ 	.short	0x0064
        /*001c*/ 	.short	0x0082
	.zero		2


//--------------------- .nv.info                  --------------------------
	.section	.nv.info,"",@"SHT_CUDA_INFO"
	.align	4


	//----- nvinfo : EIATTR_REGCOUNT
	.align		4
        /*0000*/ 	.byte	0x04, 0x2f
        /*0002*/ 	.short	(.L_2 - .L_1)
	.align		4
.L_1:
        /*0004*/ 	.word	index@(_Z10checkIndexv)
        /*0008*/ 	.word	0x00000018


	//----- nvinfo : EIATTR_FRAME_SIZE
	.align		4
.L_2:
        /*000c*/ 	.byte	0x04, 0x11
        /*000e*/ 	.short	(.L_4 - .L_3)
	.align		4
.L_3:
        /*0010*/ 	.word	index@(_Z10checkIndexv)
        /*0014*/ 	.word	0x00000030


	//----- nvinfo : EIATTR_MIN_STACK_SIZE
	.align		4
.L_4:
        /*0018*/ 	.byte	0x04, 0x12
        /*001a*/ 	.short	(.L_6 - .L_5)
	.align		4
.L_5:
        /*001c*/ 	.word	index@(_Z10checkIndexv)
        /*0020*/ 	.word	0x00000030
.L_6:


//--------------------- .nv.compat                --------------------------
	.section	.nv.compat,"",@"SHT_CUDA_COMPAT_INFO"
	.align	4
        /*0000*/ 	.byte	0x02, 0x09, 0x00, 0x00, 0x02, 0x02, 0x01, 0x00, 0x02, 0x05, 0x05, 0x00, 0x03, 0x07, 0x01, 0x01
        /*0010*/ 	.byte	0x02, 0x03, 0x00, 0x00, 0x02, 0x06, 0x01, 0x00, 0x04, 0x0b, 0x08, 0x00, 0x09, 0x00, 0x00, 0x00
        /*0020*/ 	.byte	0x00, 0x00, 0x00, 0x00


//--------------------- .nv.info._Z10checkIndexv  --------------------------
	.section	.nv.info._Z10checkIndexv,"",@"SHT_CUDA_INFO"
	.sectionflags	@""
	.align	4


	//----- nvinfo : EIATTR_CUDA_API_VERSION
	.align		4
        /*0000*/ 	.byte	0x04, 0x37
        /*0002*/ 	.short	(.L_8 - .L_7)
.L_7:
        /*0004*/ 	.word	0x00000082


	//----- nvinfo : EIATTR_SPARSE_MMA_MASK
	.align		4
.L_8:
        /*0008*/ 	.byte	0x03, 0x50
        /*000a*/ 	.short	0x0000


	//----- nvinfo : EIATTR_MAXREG_COUNT
	.align		4
        /*000c*/ 	.byte	0x03, 0x1b
        /*000e*/ 	.short	0x00ff


	//----- nvinfo : EIATTR_EXTERNS
	.align		4
        /*0010*/ 	.byte	0x04, 0x0f
        /*0012*/ 	.short	(.L_10 - .L_9)


	//   ....[0]....
	.align		4
.L_9:
        /*0014*/ 	.word	index@(vprintf)


	//----- nvinfo : EIATTR_MERCURY_ISA_VERSION
	.align		4
.L_10:
        /*0018*/ 	.byte	0x03, 0x5f
        /*001a*/ 	.short	0x0101


	//----- nvinfo : EIATTR_VRC_CTA_INIT_COUNT
	.align		4
        /*001c*/ 	.byte	0x02, 0x4a
	.zero		1
	.zero		1


	//----- nvinfo : EIATTR_SYSCALL_OFFSETS
	.align		4
        /*0020*/ 	.byte	0x04, 0x46
        /*0022*/ 	.short	(.L_12 - .L_11)


	//   ....[0]....
.L_11:
        /*0024*/ 	.word	0x000001b0


	//----- nvinfo : EIATTR_EXIT_INSTR_OFFSETS
	.align		4
.L_12:
        /*0028*/ 	.byte	0x04, 0x1c
        /*002a*/ 	.short	(.L_14 - .L_13)


	//   ....[0]....
.L_13:
        /*002c*/ 	.word	0x000001c0


	//----- nvinfo : EIATTR_SW_WAR
	.align		4
.L_14:
        /*0030*/ 	.byte	0x04, 0x36
        /*0032*/ 	.short	(.L_16 - .L_15)
.L_15:
        /*0034*/ 	.word	0x00000008
.L_16:


//--------------------- .nv.callgraph             --------------------------
	.section	.nv.callgraph,"",@"SHT_CUDA_CALLGRAPH"
	.align	4
	.sectionentsize	8
	.align		4
        /*0000*/ 	.word	0x00000000
	.align		4
        /*0004*/ 	.word	0xffffffff
	.align		4
        /*0008*/ 	.word	index@(_Z10checkIndexv)
	.align		4
        /*000c*/ 	.word	index@(vprintf)
	.align		4
        /*0010*/ 	.word	0x00000000
	.align		4
        /*0014*/ 	.word	0xfffffffe
	.align		4
        /*0018*/ 	.word	0x00000000
	.align		4
        /*001c*/ 	.word	0xfffffffd
	.align		4
        /*0020*/ 	.word	0x00000000
	.align		4
        /*0024*/ 	.word	0xfffffffc


//--------------------- .nv.constant4             --------------------------
	.section	.nv.constant4,"a",@progbits
	.align	8
	.align		8
.nv.constant4:
        /*0000*/ 	.dword	vprintf
	.align		8
        /*0008*/ 	.dword	$str


//--------------------- .text._Z10checkIndexv     --------------------------
	.section	.text._Z10checkIndexv,"ax",@progbits
	.align	128
        .global         _Z10checkIndexv
        .type           _Z10checkIndexv,@function
        .size           _Z10checkIndexv,(.L_x_2 - _Z10checkIndexv)
        .other          _Z10checkIndexv,@"STO_CUDA_ENTRY STV_DEFAULT"
_Z10checkIndexv:
.text._Z10checkIndexv:
[----:B------:R-:W0:Y:S01]  /*0000*/  LDC R1, c[0x0][0x37c] ;  /* 0x0000df00ff017b82 */ /* 0x000e220000000800 */
[----:B------:R-:W1:Y:S01]  /*0010*/  S2R R8, SR_TID.X ;  /* 0x0000000000087919 */ /* 0x000e620000002100 */
[----:B------:R-:W2:Y:S06]  /*0020*/  LDCU UR5, c[0x0][0x2fc] ;  /* 0x00005f80ff0577ac */ /* 0x000eac0008000800 */
[----:B------:R-:W3:Y:S01]  /*0030*/  LDC R14, c[0x0][0x360] ;  /* 0x0000d800ff0e7b82 */ /* 0x000ee20000000800 */
[----:B0-----:R-:W-:Y:S01]  /*0040*/  VIADD R1, R1, 0xffffffd0 ;  /* 0xffffffd001017836 */ /* 0x001fe20000000000 */
[----:B------:R-:W1:Y:S01]  /*0050*/  S2R R9, SR_TID.Y ;  /* 0x0000000000097919 */ /* 0x000e620000002200 */
[----:B------:R-:W-:Y:S01]  /*0060*/  MOV R0, 0x0 ;  /* 0x0000000000007802 */ /* 0x000fe20000000f00 */
[----:B------:R-:W0:Y:S01]  /*0070*/  LDCU UR4, c[0x0][0x2f8] ;  /* 0x00005f00ff0477ac */ /* 0x000e220008000800 */
[----:B------:R-:W1:Y:S03]  /*0080*/  S2R R10, SR_TID.Z ;  /* 0x00000000000a7919 */ /* 0x000e660000002300 */
[----:B------:R-:W3:Y:S01]  /*0090*/  LDC R15, c[0x0][0x364] ;  /* 0x0000d900ff0f7b82 */ /* 0x000ee20000000800 */
[----:B------:R-:W4:Y:S01]  /*00a0*/  LDCU.64 UR6, c[0x4][0x8] ;  /* 0x01000100ff0677ac */ /* 0x000f220008000a00 */
[----:B------:R-:W1:Y:S01]  /*00b0*/  S2R R11, SR_CTAID.X ;  /* 0x00000000000b7919 */ /* 0x000e620000002500 */
[----:B------:R-:W3:Y:S05]  /*00c0*/  S2R R12, SR_CTAID.Y ;  /* 0x00000000000c7919 */ /* 0x000eea0000002600 */
[----:B------:R-:W5:Y:S01]  /*00d0*/  LDC R16, c[0x0][0x368] ;  /* 0x0000da00ff107b82 */ /* 0x000f620000000800 */
[----:B------:R-:W3:Y:S01]  /*00e0*/  S2R R13, SR_CTAID.Z ;  /* 0x00000000000d7919 */ /* 0x000ee20000002700 */
[----:B0-----:R-:W-:-:S06]  /*00f0*/  IADD3 R6, P0, PT, R1, UR4, RZ ;  /* 0x0000000401067c10 */ /* 0x001fcc000ff1e0ff */
[----:B------:R-:W5:Y:S01]  /*0100*/  LDC R17, c[0x0][0x370] ;  /* 0x0000dc00ff117b82 */ /* 0x000f620000000800 */
[----:B----4-:R-:W-:Y:S01]  /*0110*/  IMAD.U32 R4, RZ, RZ, UR6 ;  /* 0x00000006ff047e24 */ /* 0x010fe2000f8e00ff */
[----:B------:R-:W-:Y:S01]  /*0120*/  MOV R5, UR7 ;  /* 0x0000000700057c02 */ /* 0x000fe20008000f00 */
[----:B--2---:R-:W-:-:S05]  /*0130*/  IMAD.X R7, RZ, RZ, UR5, P0 ;  /* 0x00000005ff077e24 */ /* 0x004fca00080e06ff */
[----:B------:R-:W5:Y:S08]  /*0140*/  LDC R18, c[0x0][0x374] ;  /* 0x0000dd00ff127b82 */ /* 0x000f700000000800 */
[----:B------:R-:W5:Y:S01]  /*0150*/  LDC R19, c[0x0][0x378] ;  /* 0x0000de00ff137b82 */ /* 0x000f620000000800 */
[----:B-1----:R0:W-:Y:S07]  /*0160*/  STL.128 [R1], R8 ;  /* 0x0000000801007387 */ /* 0x0021ee0000100c00 */
[----:B------:R0:W1:Y:S01]  /*0170*/  LDC.64 R2, c[0x4][R0] ;  /* 0x0100000000027b82 */ /* 0x0000620000000a00 */
[----:B---3--:R0:W-:Y:S04]  /*0180*/  STL.128 [R1+0x10], R12 ;  /* 0x0000100c01007387 */ /* 0x0081e80000100c00 */
[----:B-----5:R0:W-:Y:S02]  /*0190*/  STL.128 [R1+0x20], R16 ;  /* 0x0000201001007387 */ /* 0x0201e40000100c00 */
[----:B------:R-:W-:-:S07]  /*01a0*/  LEPC R20, `(.L_x_0) ;  /* 0x000000001014794e */ /* 0x000fce0000000000 */
[----:B01----:R-:W-:Y:S05]  /*01b0*/  CALL.ABS.NOINC R2 ;  /* 0x0000000002007343 */ /* 0x003fea0003c00000 */
.L_x_0:
[----:B------:R-:W-:Y:S05]  /*01c0*/  EXIT ;  /* 0x000000000000794d */ /* 0x000fea0003800000 */
.L_x_1:
[----:B------:R-:W-:-:S00]  /*01d0*/  BRA `(.L_x_1) ;  /* 0xfffffffc00fc7947 */ /* 0x000fc0000383ffff */
[----:B------:R-:W-:-:S00]  /*01e0*/  NOP ;  /* 0x0000000000007918 */ /* 0x000fc00000000000 */
        /* <DEDUP_REMOVED lines=9> */
.L_x_2:


//--------------------- .nv.global.init           --------------------------
	.section	.nv.global.init,"aw",@progbits
.nv.global.init:
	.type		$str,@object
	.size		$str,(.L_0 - $str)
$str:
        /*0000*/ 	.byte	0x74, 0x68, 0x72, 0x65, 0x61, 0x64, 0x49, 0x64, 0x78, 0x3a, 0x28, 0x25, 0x64, 0x2c, 0x25, 0x64
        /*0010*/ 	.byte	0x2c, 0x25, 0x64, 0x29, 0x20, 0x62, 0x6c, 0x6f, 0x63, 0x6b, 0x49, 0x64, 0x78, 0x3a, 0x28, 0x25
        /*0020*/ 	.byte	0x64, 0x2c, 0x25, 0x64, 0x2c, 0x25, 0x64, 0x29, 0x20, 0x62, 0x6c, 0x6f, 0x63, 0x6b, 0x44, 0x69
        /*0030*/ 	.byte	0x6d, 0x3a, 0x28, 0x25, 0x64, 0x2c, 0x25, 0x64, 0x2c, 0x25, 0x64, 0x29, 0x20, 0x67, 0x72, 0x69
        /*0040*/ 	.byte	0x64, 0x44, 0x69, 0x6d, 0x28, 0x25, 0x64, 0x2c, 0x25, 0x64, 0x2c, 0x25, 0x64, 0x29, 0x0a, 0x00
.L_0:


//--------------------- .nv.shared.reserved.0     --------------------------
	.section	.nv.shared.reserved.0,"aw",@nobits
	.weak		__nv_reservedSMEM_offset_0_alias
	.size		__nv_reservedSMEM_offset_0_alias, 0, 64
	.other		__nv_reservedSMEM_offset_0_alias,@"STO_CUDA_RESERVED_SHARED STV_DEFAULT"
__nv_reservedSMEM_offset_0_alias:
	.zero		0
	.zero		64


//--------------------- .nv.constant0._Z10checkIndexv --------------------------
	.section	.nv.constant0._Z10checkIndexv,"a",@progbits
	.sectionflags	@""
	.align	4
.nv.constant0._Z10checkIndexv:
	.zero		896


//--------------------- SYMBOLS --------------------------

	.type		.nv.reservedSmem.offset0,@object
	.size		.nv.reservedSmem.offset0,0x4
	.type		vprintf,@function
